	.headerflags	@"EF_CUDA_TEXMODE_UNIFIED EF_CUDA_64BIT_ADDRESS EF_CUDA_ACCELERATORS EF_CUDA_SM90 EF_CUDA_VIRTUAL_SM(EF_CUDA_SM90)"
	.elftype	@"ET_EXEC"


//--------------------- .nv.info                  --------------------------
	.section	.nv.info,"",@"SHT_CUDA_INFO"
	.align	4


	//----- nvinfo : EIATTR_REGCOUNT
	.align		4
        /*0000*/ 	.byte	0x04, 0x2f
        /*0002*/ 	.short	(.L_1 - .L_0)
	.align		4
.L_0:
        /*0004*/ 	.word	index@(triton_poi_fused_constant_pad_nd_relu_5)
        /*0008*/ 	.word	0x00000024


	//----- nvinfo : EIATTR_MIN_STACK_SIZE
	.align		4
.L_1:
        /*000c*/ 	.byte	0x04, 0x12
        /*000e*/ 	.short	(.L_3 - .L_2)
	.align		4
.L_2:
        /*0010*/ 	.word	index@(triton_poi_fused_constant_pad_nd_relu_5)
        /*0014*/ 	.word	0x00000000


	//----- nvinfo : EIATTR_FRAME_SIZE
	.align		4
.L_3:
        /*0018*/ 	.byte	0x04, 0x11
        /*001a*/ 	.short	(.L_5 - .L_4)
	.align		4
.L_4:
        /*001c*/ 	.word	index@(triton_poi_fused_constant_pad_nd_relu_5)
        /*0020*/ 	.word	0x00000000


	//----- nvinfo : EIATTR_MIN_STACK_SIZE
	.align		4
.L_5:
        /*0024*/ 	.byte	0x04, 0x12
        /*0026*/ 	.short	(.L_7 - .L_6)
	.align		4
.L_6:
        /*0028*/ 	.word	index@(triton_poi_fused_constant_pad_nd_relu_5)
        /*002c*/ 	.word	0x00000000
.L_7:


//--------------------- .nv.info.triton_poi_fused_constant_pad_nd_relu_5 --------------------------
	.section	.nv.info.triton_poi_fused_constant_pad_nd_relu_5,"",@"SHT_CUDA_INFO"
	.sectionflags	@""
	.align	4


	//----- nvinfo : EIATTR_CUDA_API_VERSION
	.align		4
        /*0000*/ 	.byte	0x04, 0x37
        /*0002*/ 	.short	(.L_9 - .L_8)
.L_8:
        /*0004*/ 	.word	0x0000007c


	//----- nvinfo : EIATTR_KPARAM_INFO
	.align		4
.L_9:
        /*0008*/ 	.byte	0x04, 0x17
        /*000a*/ 	.short	(.L_11 - .L_10)
.L_10:
        /*000c*/ 	.word	0x00000000
        /*0010*/ 	.short	0x0003
        /*0012*/ 	.short	0x0018
        /*0014*/ 	.byte	0x00, 0xf0, 0x11, 0x00


	//----- nvinfo : EIATTR_KPARAM_INFO
	.align		4
.L_11:
        /*0018*/ 	.byte	0x04, 0x17
        /*001a*/ 	.short	(.L_13 - .L_12)
.L_12:
        /*001c*/ 	.word	0x00000000
        /*0020*/ 	.short	0x0002
        /*0022*/ 	.short	0x0010
        /*0024*/ 	.byte	0x00, 0xf4, 0x21, 0x00


	//----- nvinfo : EIATTR_KPARAM_INFO
	.align		4
.L_13:
        /*0028*/ 	.byte	0x04, 0x17
        /*002a*/ 	.short	(.L_15 - .L_14)
.L_14:
        /*002c*/ 	.word	0x00000000
        /*0030*/ 	.short	0x0001
        /*0032*/ 	.short	0x0008
        /*0034*/ 	.byte	0x00, 0xf4, 0x21, 0x00


	//----- nvinfo : EIATTR_KPARAM_INFO
	.align		4
.L_15:
        /*0038*/ 	.byte	0x04, 0x17
        /*003a*/ 	.short	(.L_17 - .L_16)
.L_16:
        /*003c*/ 	.word	0x00000000
        /*0040*/ 	.short	0x0000
        /*0042*/ 	.short	0x0000
        /*0044*/ 	.byte	0x00, 0xf4, 0x21, 0x00


	//----- nvinfo : EIATTR_SPARSE_MMA_MASK
	.align		4
.L_17:
        /*0048*/ 	.byte	0x03, 0x50
        /*004a*/ 	.short	0x0000


	//----- nvinfo : EIATTR_MAXREG_COUNT
	.align		4
        /*004c*/ 	.byte	0x03, 0x1b
        /*004e*/ 	.short	0x00ff


	//----- nvinfo : EIATTR_EXIT_INSTR_OFFSETS
	.align		4
        /*0050*/ 	.byte	0x04, 0x1c
        /*0052*/ 	.short	(.L_19 - .L_18)


	//   ....[0]....
.L_18:
        /*0054*/ 	.word	0x00001540


	//   ....[1]....
        /*0058*/ 	.word	0x000015d0


	//----- nvinfo : EIATTR_REQNTID
	.align		4
.L_19:
        /*005c*/ 	.byte	0x04, 0x10
        /*005e*/ 	.short	(.L_21 - .L_20)
.L_20:
        /*0060*/ 	.word	0x00000080
        /*0064*/ 	.word	0x00000001
        /*0068*/ 	.word	0x00000001


	//----- nvinfo : EIATTR_CBANK_PARAM_SIZE
	.align		4
.L_21:
        /*006c*/ 	.byte	0x03, 0x19
        /*006e*/ 	.short	0x001c


	//----- nvinfo : EIATTR_PARAM_CBANK
	.align		4
        /*0070*/ 	.byte	0x04, 0x0a
        /*0072*/ 	.short	(.L_23 - .L_22)
	.align		4
.L_22:
        /*0074*/ 	.word	index@(.nv.constant0.triton_poi_fused_constant_pad_nd_relu_5)
        /*0078*/ 	.short	0x0210
        /*007a*/ 	.short	0x001c


	//----- nvinfo : EIATTR_SW_WAR
	.align		4
.L_23:
        /*007c*/ 	.byte	0x04, 0x36
        /*007e*/ 	.short	(.L_25 - .L_24)
.L_24:
        /*0080*/ 	.word	0x00000008
.L_25:


//--------------------- .nv.callgraph             --------------------------
	.section	.nv.callgraph,"",@"SHT_CUDA_CALLGRAPH"
	.align	4
	.sectionentsize	8
	.align		4
        /*0000*/ 	.word	0x00000000
	.align		4
        /*0004*/ 	.word	0xffffffff
	.align		4
        /*0008*/ 	.word	0x00000000
	.align		4
        /*000c*/ 	.word	0xfffffffe
	.align		4
        /*0010*/ 	.word	0x00000000
	.align		4
        /*0014*/ 	.word	0xfffffffd
	.align		4
        /*0018*/ 	.word	0x00000000
	.align		4
        /*001c*/ 	.word	0xfffffffc


//--------------------- .text.triton_poi_fused_constant_pad_nd_relu_5 --------------------------
	.section	.text.triton_poi_fused_constant_pad_nd_relu_5,"ax",@progbits
	.sectionflags	@"SHF_BARRIERS=1"
	.align	128
        .global         triton_poi_fused_constant_pad_nd_relu_5
        .type           triton_poi_fused_constant_pad_nd_relu_5,@function
        .size           triton_poi_fused_constant_pad_nd_relu_5,(.L_x_1 - triton_poi_fused_constant_pad_nd_relu_5)
        .other          triton_poi_fused_constant_pad_nd_relu_5,@"STO_CUDA_ENTRY STV_DEFAULT"
triton_poi_fused_constant_pad_nd_relu_5:
.text.triton_poi_fused_constant_pad_nd_relu_5:
[----:B------:R-:W0:Y:S01]  /*0000*/  LDC R1, c[0x0][0x28] ;  /* 0x00000a00ff017b82 */ /* 0x000e220000000800 */
[----:B------:R-:W1:Y:S01]  /*0010*/  S2R R23, SR_TID.X ;  /* 0x0000000000177919 */ /* 0x000e620000002100 */
[----:B------:R-:W-:Y:S01]  /*0020*/  ULDC.64 UR4, c[0x0][0x210] ;  /* 0x0000840000047ab9 */ /* 0x000fe20000000a00 */
[----:B------:R-:W-:Y:S01]  /*0030*/  ULDC.64 UR6, c[0x0][0x208] ;  /* 0x0000820000067ab9 */ /* 0x000fe20000000a00 */
[----:B------:R-:W2:Y:S01]  /*0040*/  S2R R25, SR_CTAID.X ;  /* 0x0000000000197919 */ /* 0x000ea20000002500 */
[----:B-1----:R-:W-:Y:S02]  /*0050*/  IMAD.SHL.U32 R0, R23, 0x4, RZ ;  /* 0x0000000417007824 */ /* 0x002fe400078e00ff */
[----:B--2---:R-:W-:-:S03]  /*0060*/  IMAD.SHL.U32 R25, R25, 0x400, RZ ;  /* 0x0000040019197824 */ /* 0x004fc600078e00ff */
[----:B------:R-:W-:-:S04]  /*0070*/  LOP3.LUT R0, R0, 0x1fc, RZ, 0xc0, !PT ;  /* 0x000001fc00007812 */ /* 0x000fc800078ec0ff */
[----:B------:R-:W-:Y:S02]  /*0080*/  LOP3.LUT R21, R25, 0x200, R0, 0xfe, !PT ;  /* 0x0000020019157812 */ /* 0x000fe400078efe00 */
[----:B------:R-:W-:Y:S02]  /*0090*/  LOP3.LUT R2, R25, 0x201, R0, 0xfe, !PT ;  /* 0x0000020119027812 */ /* 0x000fe400078efe00 */
[----:B------:R-:W-:Y:S01]  /*00a0*/  LOP3.LUT R16, R25, 0x202, R0, 0xfe, !PT ;  /* 0x0000020219107812 */ /* 0x000fe200078efe00 */
[----:B------:R-:W-:Y:S01]  /*00b0*/  IMAD.HI R6, R21, 0x7e07e07f, RZ ;  /* 0x7e07e07f15067827 */ /* 0x000fe200078e02ff */
[----:B------:R-:W-:-:S03]  /*00c0*/  LOP3.LUT R22, R25, 0x1, R0, 0xfe, !PT ;  /* 0x0000000119167812 */ /* 0x000fc600078efe00 */
[----:B------:R-:W-:Y:S01]  /*00d0*/  IMAD.HI R5, R21, 0x7c178275, RZ ;  /* 0x7c17827515057827 */ /* 0x000fe200078e02ff */
[----:B------:R-:W-:-:S03]  /*00e0*/  SHF.R.U32.HI R3, RZ, 0x1f, R6 ;  /* 0x0000001fff037819 */ /* 0x000fc60000011606 */
[----:B------:R-:W-:Y:S01]  /*00f0*/  IMAD.HI R4, R2, 0x7e07e07f, RZ ;  /* 0x7e07e07f02047827 */ /* 0x000fe200078e02ff */
[----:B------:R-:W-:Y:S02]  /*0100*/  SHF.R.U32.HI R8, RZ, 0x1f, R5 ;  /* 0x0000001fff087819 */ /* 0x000fe40000011605 */
[----:B------:R-:W-:Y:S01]  /*0110*/  LEA.HI.SX32 R6, R6, R3, 0x1b ;  /* 0x0000000306067211 */ /* 0x000fe200078fdaff */
[----:B------:R-:W-:Y:S01]  /*0120*/  IMAD.HI R12, R16, 0x7c178275, RZ ;  /* 0x7c178275100c7827 */ /* 0x000fe200078e02ff */
[----:B------:R-:W-:Y:S02]  /*0130*/  SHF.R.U32.HI R7, RZ, 0x1f, R4 ;  /* 0x0000001fff077819 */ /* 0x000fe40000011604 */
[----:B------:R-:W-:Y:S01]  /*0140*/  LEA.HI R5, R5, R8, RZ, 0x15 ;  /* 0x0000000805057211 */ /* 0x000fe200078fa8ff */
[----:B------:R-:W-:Y:S01]  /*0150*/  IMAD.HI R8, R22, 0x7e07e07f, RZ ;  /* 0x7e07e07f16087827 */ /* 0x000fe200078e02ff */
[----:B------:R-:W-:Y:S02]  /*0160*/  LEA.HI.SX32 R3, R4, R7, 0x1b ;  /* 0x0000000704037211 */ /* 0x000fe400078fdaff */
[----:B------:R-:W-:Y:S01]  /*0170*/  SHF.R.U32.HI R15, RZ, 0x1f, R12 ;  /* 0x0000001fff0f7819 */ /* 0x000fe2000001160c */
[----:B------:R-:W-:Y:S01]  /*0180*/  IMAD.HI R7, R16, 0x7e07e07f, RZ ;  /* 0x7e07e07f10077827 */ /* 0x000fe200078e02ff */
[----:B------:R-:W-:-:S03]  /*0190*/  SHF.R.U32.HI R9, RZ, 0x1f, R8 ;  /* 0x0000001fff097819 */ /* 0x000fc60000011608 */
[----:B------:R-:W-:Y:S01]  /*01a0*/  IMAD.HI R4, R2, 0x7c178275, RZ ;  /* 0x7c17827502047827 */ /* 0x000fe200078e02ff */
[----:B------:R-:W-:Y:S02]  /*01b0*/  SHF.R.U32.HI R10, RZ, 0x1f, R7 ;  /* 0x0000001fff0a7819 */ /* 0x000fe40000011607 */
[----:B------:R-:W-:Y:S01]  /*01c0*/  LEA.HI.SX32 R9, R8, R9, 0x1b ;  /* 0x0000000908097211 */ /* 0x000fe200078fdaff */
[----:B------:R-:W-:Y:S01]  /*01d0*/  IMAD.HI R11, R22, 0x7c178275, RZ ;  /* 0x7c178275160b7827 */ /* 0x000fe200078e02ff */
[----:B------:R-:W-:Y:S02]  /*01e0*/  LEA.HI.SX32 R27, R7, R10, 0x1b ;  /* 0x0000000a071b7211 */ /* 0x000fe400078fdaff */
[----:B------:R-:W-:Y:S01]  /*01f0*/  LEA.HI R7, R12, R15, RZ, 0x15 ;  /* 0x0000000f0c077211 */ /* 0x000fe200078fa8ff */
[----:B------:R-:W-:Y:S01]  /*0200*/  IMAD.HI R12, R6, 0x7e07e07f, RZ ;  /* 0x7e07e07f060c7827 */ /* 0x000fe200078e02ff */
[----:B------:R-:W-:Y:S02]  /*0210*/  SHF.R.U32.HI R13, RZ, 0x1f, R4 ;  /* 0x0000001fff0d7819 */ /* 0x000fe40000011604 */
[----:B------:R-:W-:Y:S01]  /*0220*/  SHF.R.U32.HI R8, RZ, 0x1f, R11 ;  /* 0x0000001fff087819 */ /* 0x000fe2000001160b */
[----:B------:R-:W-:Y:S01]  /*0230*/  IMAD.HI R14, R3, 0x7e07e07f, RZ ;  /* 0x7e07e07f030e7827 */ /* 0x000fe200078e02ff */
[----:B------:R-:W-:-:S02]  /*0240*/  LEA.HI R4, R4, R13, RZ, 0x15 ;  /* 0x0000000d04047211 */ /* 0x000fc400078fa8ff */
[----:B------:R-:W-:Y:S01]  /*0250*/  SHF.R.U32.HI R13, RZ, 0x1f, R12 ;  /* 0x0000001fff0d7819 */ /* 0x000fe2000001160c */
[----:B------:R-:W-:Y:S01]  /*0260*/  IMAD.HI R10, R9, 0x7e07e07f, RZ ;  /* 0x7e07e07f090a7827 */ /* 0x000fe200078e02ff */
[----:B------:R-:W-:Y:S02]  /*0270*/  LEA.HI R8, R11, R8, RZ, 0x15 ;  /* 0x000000080b087211 */ /* 0x000fe400078fa8ff */
[----:B------:R-:W-:Y:S01]  /*0280*/  SHF.R.U32.HI R15, RZ, 0x1f, R14 ;  /* 0x0000001fff0f7819 */ /* 0x000fe2000001160e */
[----:B------:R-:W-:Y:S01]  /*0290*/  IMAD.HI R17, R27, 0x7e07e07f, RZ ;  /* 0x7e07e07f1b117827 */ /* 0x000fe200078e02ff */
[----:B------:R-:W-:Y:S02]  /*02a0*/  SHF.R.U32.HI R11, RZ, 0x1f, R10 ;  /* 0x0000001fff0b7819 */ /* 0x000fe4000001160a */
[----:B------:R-:W-:Y:S01]  /*02b0*/  LEA.HI.SX32 R13, R12, R13, 0x1b ;  /* 0x0000000d0c0d7211 */ /* 0x000fe200078fdaff */
[----:B------:R-:W-:Y:S01]  /*02c0*/  IMAD.SHL.U32 R12, R5, 0x1000, RZ ;  /* 0x00001000050c7824 */ /* 0x000fe200078e00ff */
[----:B------:R-:W-:Y:S01]  /*02d0*/  LEA.HI.SX32 R14, R14, R15, 0x1b ;  /* 0x0000000f0e0e7211 */ /* 0x000fe200078fdaff */
[----:B------:R-:W-:Y:S01]  /*02e0*/  IMAD R2, R3, -0x41, R2 ;  /* 0xffffffbf03027824 */ /* 0x000fe200078e0202 */
[----:B------:R-:W-:Y:S01]  /*02f0*/  LEA.HI.SX32 R10, R10, R11, 0x1b ;  /* 0x0000000b0a0a7211 */ /* 0x000fe200078fdaff */
[----:B------:R-:W-:Y:S01]  /*0300*/  IMAD R5, R13, -0x41, R6 ;  /* 0xffffffbf0d057824 */ /* 0x000fe200078e0206 */
[----:B------:R-:W-:Y:S01]  /*0310*/  SHF.R.U32.HI R18, RZ, 0x1f, R17 ;  /* 0x0000001fff127819 */ /* 0x000fe20000011611 */
[----:B------:R-:W-:Y:S01]  /*0320*/  IMAD R3, R14, -0x41, R3 ;  /* 0xffffffbf0e037824 */ /* 0x000fe200078e0203 */
[----:B------:R-:W-:Y:S01]  /*0330*/  LOP3.LUT R15, R25, 0x2, R0, 0xfe, !PT ;  /* 0x00000002190f7812 */ /* 0x000fe200078efe00 */
[----:B------:R-:W-:Y:S01]  /*0340*/  IMAD R22, R9, -0x41, R22 ;  /* 0xffffffbf09167824 */ /* 0x000fe200078e0216 */
[----:B------:R-:W-:Y:S01]  /*0350*/  LEA.HI.SX32 R18, R17, R18, 0x1b ;  /* 0x0000001211127211 */ /* 0x000fe200078fdaff */
[----:B------:R-:W-:Y:S01]  /*0360*/  IMAD R19, R10, -0x41, R9 ;  /* 0xffffffbf0a137824 */ /* 0x000fe200078e0209 */
[----:B------:R-:W-:Y:S01]  /*0370*/  SHF.R.S32.HI R17, RZ, 0x1f, R12 ;  /* 0x0000001fff117819 */ /* 0x000fe2000001140c */
[----:B------:R-:W-:Y:S01]  /*0380*/  IMAD R6, R6, -0x41, R21 ;  /* 0xffffffbf06067824 */ /* 0x000fe200078e0215 */
[----:B------:R-:W-:Y:S01]  /*0390*/  SHF.R.S32.HI R20, RZ, 0x1f, R2 ;  /* 0x0000001fff147819 */ /* 0x000fe20000011402 */
[----:B------:R-:W-:Y:S01]  /*03a0*/  IMAD.SHL.U32 R9, R5, 0x40, RZ ;  /* 0x0000004005097824 */ /* 0x000fe200078e00ff */
[----:B------:R-:W-:Y:S01]  /*03b0*/  SHF.R.S32.HI R24, RZ, 0x1f, R22 ;  /* 0x0000001fff187819 */ /* 0x000fe20000011416 */
[----:B------:R-:W-:Y:S01]  /*03c0*/  IMAD.SHL.U32 R4, R4, 0x1000, RZ ;  /* 0x0000100004047824 */ /* 0x000fe200078e00ff */
[----:B------:R-:W-:Y:S01]  /*03d0*/  SHF.R.S32.HI R14, RZ, 0x1f, R6 ;  /* 0x0000001fff0e7819 */ /* 0x000fe20000011406 */
[----:B------:R-:W-:Y:S01]  /*03e0*/  IMAD.SHL.U32 R11, R3, 0x40, RZ ;  /* 0x00000040030b7824 */ /* 0x000fe200078e00ff */
[----:B------:R-:W-:Y:S01]  /*03f0*/  IADD3 R13, P0, P1, R9, R6, R12 ;  /* 0x00000006090d7210 */ /* 0x000fe2000791e00c */
[----:B------:R-:W-:Y:S01]  /*0400*/  IMAD R16, R27, -0x41, R16 ;  /* 0xffffffbf1b107824 */ /* 0x000fe200078e0210 */
[----:B------:R-:W-:Y:S01]  /*0410*/  SHF.R.S32.HI R12, RZ, 0x1f, R9 ;  /* 0x0000001fff0c7819 */ /* 0x000fe20000011409 */
[----:B------:R-:W-:Y:S01]  /*0420*/  IMAD R27, R18, -0x41, R27 ;  /* 0xffffffbf121b7824 */ /* 0x000fe200078e021b */
[--C-:B------:R-:W-:Y:S01]  /*0430*/  IADD3 R9, P2, P3, R11, R2, R4.reuse ;  /* 0x000000020b097210 */ /* 0x100fe20007b5e004 */
[----:B------:R-:W-:Y:S01]  /*0440*/  IMAD.HI R10, R15, 0x7e07e07f, RZ ;  /* 0x7e07e07f0f0a7827 */ /* 0x000fe200078e02ff */
[----:B------:R-:W-:-:S02]  /*0450*/  SHF.R.S32.HI R18, RZ, 0x1f, R4 ;  /* 0x0000001fff127819 */ /* 0x000fc40000011404 */
[----:B------:R-:W-:Y:S01]  /*0460*/  SHF.R.S32.HI R11, RZ, 0x1f, R11 ;  /* 0x0000001fff0b7819 */ /* 0x000fe2000001140b */
[----:B------:R-:W-:Y:S01]  /*0470*/  IMAD.SHL.U32 R7, R7, 0x1000, RZ ;  /* 0x0000100007077824 */ /* 0x000fe200078e00ff */
[----:B------:R-:W-:Y:S01]  /*0480*/  IADD3.X R4, R12, R14, R17, P0, P1 ;  /* 0x0000000e0c047210 */ /* 0x000fe200007e2411 */
[----:B------:R-:W-:Y:S01]  /*0490*/  IMAD.SHL.U32 R17, R27, 0x40, RZ ;  /* 0x000000401b117824 */ /* 0x000fe200078e00ff */
[----:B------:R-:W-:Y:S02]  /*04a0*/  IADD3.X R14, R11, R20, R18, P2, P3 ;  /* 0x000000140b0e7210 */ /* 0x000fe400017e6412 */
[----:B------:R-:W-:Y:S02]  /*04b0*/  SHF.R.U32.HI R11, RZ, 0x1f, R10 ;  /* 0x0000001fff0b7819 */ /* 0x000fe4000001160a */
[----:B------:R-:W-:Y:S02]  /*04c0*/  SHF.R.S32.HI R29, RZ, 0x1f, R7 ;  /* 0x0000001fff1d7819 */ /* 0x000fe40000011407 */
[----:B------:R-:W-:-:S02]  /*04d0*/  SHF.R.S32.HI R20, RZ, 0x1f, R16 ;  /* 0x0000001fff147819 */ /* 0x000fc40000011410 */
[----:B------:R-:W-:Y:S02]  /*04e0*/  IADD3 R7, P0, P1, R17, R16, R7 ;  /* 0x0000001011077210 */ /* 0x000fe4000791e007 */
[----:B------:R-:W-:Y:S01]  /*04f0*/  SHF.R.S32.HI R18, RZ, 0x1f, R17 ;  /* 0x0000001fff127819 */ /* 0x000fe20000011411 */
[----:B------:R-:W-:Y:S01]  /*0500*/  IMAD.SHL.U32 R17, R8, 0x1000, RZ ;  /* 0x0000100008117824 */ /* 0x000fe200078e00ff */
[----:B------:R-:W-:Y:S01]  /*0510*/  LEA.HI.SX32 R12, R10, R11, 0x1b ;  /* 0x0000000b0a0c7211 */ /* 0x000fe200078fdaff */
[----:B------:R-:W-:Y:S01]  /*0520*/  IMAD.SHL.U32 R11, R19, 0x40, RZ ;  /* 0x00000040130b7824 */ /* 0x000fe200078e00ff */
[----:B------:R-:W-:Y:S02]  /*0530*/  IADD3.X R8, R18, R20, R29, P0, P1 ;  /* 0x0000001412087210 */ /* 0x000fe400007e241d */
[--C-:B------:R-:W-:Y:S01]  /*0540*/  SHF.R.S32.HI R20, RZ, 0x1f, R17.reuse ;  /* 0x0000001fff147819 */ /* 0x100fe20000011411 */
[----:B------:R-:W-:Y:S01]  /*0550*/  IMAD.HI R18, R12, 0x7e07e07f, RZ ;  /* 0x7e07e07f0c127827 */ /* 0x000fe200078e02ff */
[----:B------:R-:W-:-:S02]  /*0560*/  IADD3 R10, P0, P1, R11, R22, R17 ;  /* 0x000000160b0a7210 */ /* 0x000fc4000791e011 */
[----:B------:R-:W-:Y:S01]  /*0570*/  SHF.R.S32.HI R11, RZ, 0x1f, R11 ;  /* 0x0000001fff0b7819 */ /* 0x000fe2000001140b */
[----:B------:R-:W-:Y:S01]  /*0580*/  IMAD.HI R17, R15, 0x7c178275, RZ ;  /* 0x7c1782750f117827 */ /* 0x000fe200078e02ff */
[----:B------:R-:W-:Y:S02]  /*0590*/  SHF.R.U32.HI R29, RZ, 0x1f, R18 ;  /* 0x0000001fff1d7819 */ /* 0x000fe40000011612 */
[----:B------:R-:W-:Y:S01]  /*05a0*/  IADD3.X R11, R11, R24, R20, P0, P1 ;  /* 0x000000180b0b7210 */ /* 0x000fe200007e2414 */
[----:B------:R-:W-:Y:S01]  /*05b0*/  IMAD R15, R12, -0x41, R15 ;  /* 0xffffffbf0c0f7824 */ /* 0x000fe200078e020f */
[----:B------:R-:W-:Y:S02]  /*05c0*/  LEA.HI.SX32 R29, R18, R29, 0x1b ;  /* 0x0000001d121d7211 */ /* 0x000fe400078fdaff */
[----:B------:R-:W-:Y:S02]  /*05d0*/  SHF.R.U32.HI R18, RZ, 0x1f, R17 ;  /* 0x0000001fff127819 */ /* 0x000fe40000011611 */
[----:B------:R-:W-:Y:S01]  /*05e0*/  VIMNMX R2, R3, R2, PT ;  /* 0x0000000203027248 */ /* 0x000fe20003fe0100 */
[----:B------:R-:W-:Y:S01]  /*05f0*/  IMAD R20, R29, -0x41, R12 ;  /* 0xffffffbf1d147824 */ /* 0x000fe200078e020c */
[----:B------:R-:W-:-:S02]  /*0600*/  LEA.HI R18, R17, R18, RZ, 0x15 ;  /* 0x0000001211127211 */ /* 0x000fc400078fa8ff */
[----:B------:R-:W-:Y:S02]  /*0610*/  VIMNMX R12, R5, R6, PT ;  /* 0x00000006050c7248 */ /* 0x000fe40003fe0100 */
[----:B------:R-:W-:Y:S01]  /*0620*/  ISETP.GT.AND P3, PT, R2, RZ, PT ;  /* 0x000000ff0200720c */ /* 0x000fe20003f64270 */
[----:B------:R-:W-:Y:S01]  /*0630*/  IMAD.SHL.U32 R17, R18, 0x1000, RZ ;  /* 0x0000100012117824 */ /* 0x000fe200078e00ff */
[----:B------:R-:W-:Y:S01]  /*0640*/  ISETP.GT.AND P4, PT, R12, RZ, PT ;  /* 0x000000ff0c00720c */ /* 0x000fe20003f84270 */
[----:B------:R-:W-:-:S03]  /*0650*/  IMAD.SHL.U32 R18, R20, 0x40, RZ ;  /* 0x0000004014127824 */ /* 0x000fc600078e00ff */
[--C-:B------:R-:W-:Y:S02]  /*0660*/  SHF.R.S32.HI R29, RZ, 0x1f, R17.reuse ;  /* 0x0000001fff1d7819 */ /* 0x100fe40000011411 */
[----:B------:R-:W-:Y:S02]  /*0670*/  IADD3 R5, P0, P1, R18, R15, R17 ;  /* 0x0000000f12057210 */ /* 0x000fe4000791e011 */
[----:B------:R-:W-:Y:S02]  /*0680*/  SHF.R.S32.HI R6, RZ, 0x1f, R18 ;  /* 0x0000001fff067819 */ /* 0x000fe40000011412 */
[----:B------:R-:W-:-:S04]  /*0690*/  SHF.R.S32.HI R17, RZ, 0x1f, R15 ;  /* 0x0000001fff117819 */ /* 0x000fc8000001140f */
[----:B------:R-:W-:Y:S02]  /*06a0*/  IADD3.X R6, R6, R17, R29, P0, P1 ;  /* 0x0000001106067210 */ /* 0x000fe400007e241d */
[----:B------:R-:W-:Y:S02]  /*06b0*/  LOP3.LUT R17, R25, 0x3, R0, 0xfe, !PT ;  /* 0x0000000319117812 */ /* 0x000fe400078efe00 */
[----:B------:R-:W-:Y:S02]  /*06c0*/  ISETP.LT.AND P1, PT, R21, 0x10810, P4 ;  /* 0x000108101500780c */ /* 0x000fe40002721270 */
[----:B------:R-:W-:Y:S01]  /*06d0*/  LEA R12, P0, R13, UR4, 0x2 ;  /* 0x000000040d0c7c11 */ /* 0x000fe2000f8010ff */
[----:B------:R-:W-:Y:S01]  /*06e0*/  IMAD.HI R18, R17, 0x7e07e07f, RZ ;  /* 0x7e07e07f11127827 */ /* 0x000fe200078e02ff */
[----:B------:R-:W-:Y:S02]  /*06f0*/  ISETP.LT.AND P5, PT, R21, 0x10810, P3 ;  /* 0x000108101500780c */ /* 0x000fe40001fa1270 */
[----:B------:R-:W-:Y:S01]  /*0700*/  LEA.HI.X R13, R13, UR5, R4, 0x2, P0 ;  /* 0x000000050d0d7c11 */ /* 0x000fe200080f1404 */
[----:B------:R-:W-:Y:S01]  /*0710*/  IMAD.HI R24, R17, 0x7c178275, RZ ;  /* 0x7c17827511187827 */ /* 0x000fe200078e02ff */
[----:B------:R-:W-:-:S02]  /*0720*/  SHF.R.U32.HI R3, RZ, 0x1f, R18 ;  /* 0x0000001fff037819 */ /* 0x000fc40000011612 */
[----:B------:R-:W-:Y:S01]  /*0730*/  VIMNMX R16, R27, R16, PT ;  /* 0x000000101b107248 */ /* 0x000fe20003fe0100 */
[----:B------:R-:W-:Y:S01]  /*0740*/  IMAD.MOV.U32 R4, RZ, RZ, RZ ;  /* 0x000000ffff047224 */ /* 0x000fe200078e00ff */
[----:B------:R-:W-:Y:S02]  /*0750*/  LEA.HI.SX32 R18, R18, R3, 0x1b ;  /* 0x0000000312127211 */ /* 0x000fe400078fdaff */
[----:B------:R-:W-:Y:S02]  /*0760*/  VIMNMX R22, R19, R22, PT ;  /* 0x0000001613167248 */ /* 0x000fe40003fe0100 */
[----:B------:R-:W-:Y:S01]  /*0770*/  VIMNMX R20, R20, R15, PT ;  /* 0x0000000f14147248 */ /* 0x000fe20003fe0100 */
[----:B------:R-:W-:Y:S01]  /*0780*/  IMAD.HI R3, R18, 0x7e07e07f, RZ ;  /* 0x7e07e07f12037827 */ /* 0x000fe200078e02ff */
[----:B------:R-:W-:Y:S01]  /*0790*/  SHF.R.U32.HI R31, RZ, 0x1f, R24 ;  /* 0x0000001fff1f7819 */ /* 0x000fe20000011618 */
[----:B------:R1:W2:Y:S01]  /*07a0*/  @P1 LDG.E R4, desc[UR6][R12.64+-0x104] ;  /* 0xfffefc060c041981 */ /* 0x0002a2000c1e1900 */
[----:B------:R-:W-:-:S02]  /*07b0*/  P2R R29, PR, RZ, 0x10 ;  /* 0x00000010ff1d7803 */ /* 0x000fc40000000000 */
[----:B------:R-:W-:Y:S02]  /*07c0*/  SHF.R.U32.HI R26, RZ, 0x1f, R3 ;  /* 0x0000001fff1a7819 */ /* 0x000fe40000011603 */
[----:B------:R-:W-:Y:S02]  /*07d0*/  LEA R2, P0, R9, UR4, 0x2 ;  /* 0x0000000409027c11 */ /* 0x000fe4000f8010ff */
[----:B------:R-:W-:Y:S02]  /*07e0*/  LEA.HI.SX32 R33, R3, R26, 0x1b ;  /* 0x0000001a03217211 */ /* 0x000fe400078fdaff */
[----:B------:R-:W-:Y:S02]  /*07f0*/  LEA.HI R31, R24, R31, RZ, 0x15 ;  /* 0x0000001f181f7211 */ /* 0x000fe400078fa8ff */
[----:B------:R-:W-:Y:S01]  /*0800*/  LEA.HI.X R3, R9, UR5, R14, 0x2, P0 ;  /* 0x0000000509037c11 */ /* 0x000fe200080f140e */
[----:B------:R-:W-:Y:S02]  /*0810*/  IMAD R14, R33, -0x41, R18 ;  /* 0xffffffbf210e7824 */ /* 0x000fe400078e0212 */
[----:B-1----:R-:W-:-:S02]  /*0820*/  IMAD R13, R18, -0x41, R17 ;  /* 0xffffffbf120d7824 */ /* 0x002fc400078e0211 */
[----:B------:R-:W-:Y:S01]  /*0830*/  IMAD.SHL.U32 R17, R31, 0x1000, RZ ;  /* 0x000010001f117824 */ /* 0x000fe200078e00ff */
[----:B------:R-:W-:Y:S01]  /*0840*/  LOP3.LUT R31, R25, 0x203, R0, 0xfe, !PT ;  /* 0x00000203191f7812 */ /* 0x000fe200078efe00 */
[----:B------:R-:W-:Y:S01]  /*0850*/  IMAD.SHL.U32 R12, R14, 0x40, RZ ;  /* 0x000000400e0c7824 */ /* 0x000fe200078e00ff */
[----:B------:R-:W-:Y:S02]  /*0860*/  SHF.R.S32.HI R18, RZ, 0x1f, R13 ;  /* 0x0000001fff127819 */ /* 0x000fe4000001140d */
[--C-:B------:R-:W-:Y:S02]  /*0870*/  SHF.R.S32.HI R33, RZ, 0x1f, R17.reuse ;  /* 0x0000001fff217819 */ /* 0x100fe40000011411 */
[----:B------:R-:W-:Y:S02]  /*0880*/  IADD3 R17, P0, P2, R12, R13, R17 ;  /* 0x0000000d0c117210 */ /* 0x000fe40007a1e011 */
[----:B------:R-:W-:Y:S01]  /*0890*/  SHF.R.S32.HI R24, RZ, 0x1f, R12 ;  /* 0x0000001fff187819 */ /* 0x000fe2000001140c */
[----:B------:R-:W-:-:S04]  /*08a0*/  IMAD.HI R12, R31, 0x7e07e07f, RZ ;  /* 0x7e07e07f1f0c7827 */ /* 0x000fc800078e02ff */
[----:B------:R-:W-:Y:S01]  /*08b0*/  IMAD.MOV.U32 R9, RZ, RZ, RZ ;  /* 0x000000ffff097224 */ /* 0x000fe200078e00ff */
[----:B------:R-:W-:Y:S02]  /*08c0*/  IADD3.X R24, R24, R18, R33, P0, P2 ;  /* 0x0000001218187210 */ /* 0x000fe400007e4421 */
[----:B------:R-:W-:-:S03]  /*08d0*/  SHF.R.U32.HI R33, RZ, 0x1f, R12 ;  /* 0x0000001fff217819 */ /* 0x000fc6000001160c */
[----:B------:R1:W3:Y:S02]  /*08e0*/  @P5 LDG.E R9, desc[UR6][R2.64+-0x104] ;  /* 0xfffefc0602095981 */ /* 0x0002e4000c1e1900 */
[----:B-1----:R-:W-:-:S05]  /*08f0*/  LEA.HI.SX32 R2, R12, R33, 0x1b ;  /* 0x000000210c027211 */ /* 0x002fca00078fdaff */
[----:B------:R-:W-:-:S04]  /*0900*/  IMAD.HI R12, R2, 0x7e07e07f, RZ ;  /* 0x7e07e07f020c7827 */ /* 0x000fc800078e02ff */
[----:B------:R-:W-:Y:S01]  /*0910*/  IMAD.HI R3, R31, 0x7c178275, RZ ;  /* 0x7c1782751f037827 */ /* 0x000fe200078e02ff */
[----:B------:R-:W-:-:S04]  /*0920*/  SHF.R.U32.HI R27, RZ, 0x1f, R12 ;  /* 0x0000001fff1b7819 */ /* 0x000fc8000001160c */
[----:B------:R-:W-:Y:S02]  /*0930*/  LEA.HI.SX32 R27, R12, R27, 0x1b ;  /* 0x0000001b0c1b7211 */ /* 0x000fe400078fdaff */
[----:B------:R-:W-:-:S04]  /*0940*/  SHF.R.U32.HI R12, RZ, 0x1f, R3 ;  /* 0x0000001fff0c7819 */ /* 0x000fc80000011603 */
[----:B------:R-:W-:Y:S01]  /*0950*/  LEA.HI R3, R3, R12, RZ, 0x15 ;  /* 0x0000000c03037211 */ /* 0x000fe200078fa8ff */
[----:B------:R-:W-:Y:S01]  /*0960*/  IMAD R12, R27, -0x41, R2 ;  /* 0xffffffbf1b0c7824 */ /* 0x000fe200078e0202 */
[----:B------:R-:W-:Y:S01]  /*0970*/  ISETP.GT.AND P2, PT, R16, RZ, PT ;  /* 0x000000ff1000720c */ /* 0x000fe20003f44270 */
[----:B------:R-:W-:Y:S01]  /*0980*/  IMAD R31, R2, -0x41, R31 ;  /* 0xffffffbf021f7824 */ /* 0x000fe200078e021f */
[----:B------:R-:W-:Y:S01]  /*0990*/  LEA R2, P0, R7, UR4, 0x2 ;  /* 0x0000000407027c11 */ /* 0x000fe2000f8010ff */
[----:B------:R-:W-:Y:S02]  /*09a0*/  IMAD.SHL.U32 R18, R3, 0x1000, RZ ;  /* 0x0000100003127824 */ /* 0x000fe400078e00ff */
[----:B------:R-:W-:Y:S01]  /*09b0*/  IMAD.SHL.U32 R16, R12, 0x40, RZ ;  /* 0x000000400c107824 */ /* 0x000fe200078e00ff */
[----:B------:R-:W-:Y:S02]  /*09c0*/  LEA.HI.X R3, R7, UR5, R8, 0x2, P0 ;  /* 0x0000000507037c11 */ /* 0x000fe400080f1408 */
[----:B------:R-:W-:-:S02]  /*09d0*/  SHF.R.S32.HI R27, RZ, 0x1f, R18 ;  /* 0x0000001fff1b7819 */ /* 0x000fc40000011412 */
[----:B------:R-:W-:Y:S02]  /*09e0*/  IADD3 R7, P0, P6, R16, R31, R18 ;  /* 0x0000001f10077210 */ /* 0x000fe40007e1e012 */
[----:B------:R-:W-:Y:S02]  /*09f0*/  SHF.R.S32.HI R8, RZ, 0x1f, R16 ;  /* 0x0000001fff087819 */ /* 0x000fe40000011410 */
[----:B------:R-:W-:-:S04]  /*0a00*/  SHF.R.S32.HI R16, RZ, 0x1f, R31 ;  /* 0x0000001fff107819 */ /* 0x000fc8000001141f */
[----:B------:R-:W-:Y:S02]  /*0a10*/  IADD3.X R8, R8, R16, R27, P0, P6 ;  /* 0x0000001008087210 */ /* 0x000fe400007ec41b */
[----:B------:R-:W-:Y:S01]  /*0a20*/  ISETP.LT.AND P0, PT, R21, 0x10810, P2 ;  /* 0x000108101500780c */ /* 0x000fe20001701270 */
[----:B------:R-:W-:-:S12]  /*0a30*/  IMAD.MOV.U32 R26, RZ, RZ, RZ ;  /* 0x000000ffff1a7224 */ /* 0x000fd800078e00ff */
[----:B------:R1:W4:Y:S01]  /*0a40*/  @P0 LDG.E R26, desc[UR6][R2.64+-0x104] ;  /* 0xfffefc06021a0981 */ /* 0x000322000c1e1900 */
[----:B------:R-:W-:-:S05]  /*0a50*/  LOP3.LUT R18, R25, R0, RZ, 0xfc, !PT ;  /* 0x0000000019127212 */ /* 0x000fca00078efcff */
[----:B------:R-:W-:-:S05]  /*0a60*/  IMAD.HI R16, R18, 0x7e07e07f, RZ ;  /* 0x7e07e07f12107827 */ /* 0x000fca00078e02ff */
[----:B------:R-:W-:-:S04]  /*0a70*/  SHF.R.U32.HI R19, RZ, 0x1f, R16 ;  /* 0x0000001fff137819 */ /* 0x000fc80000011610 */
[----:B------:R-:W-:-:S05]  /*0a80*/  LEA.HI.SX32 R19, R16, R19, 0x1b ;  /* 0x0000001310137211 */ /* 0x000fca00078fdaff */
[----:B------:R-:W-:-:S04]  /*0a90*/  IMAD.HI R27, R19, 0x7e07e07f, RZ ;  /* 0x7e07e07f131b7827 */ /* 0x000fc800078e02ff */
[----:B------:R-:W-:Y:S01]  /*0aa0*/  IMAD.HI R16, R18, 0x7c178275, RZ ;  /* 0x7c17827512107827 */ /* 0x000fe200078e02ff */
[----:B-1----:R-:W-:-:S04]  /*0ab0*/  SHF.R.U32.HI R2, RZ, 0x1f, R27 ;  /* 0x0000001fff027819 */ /* 0x002fc8000001161b */
[----:B------:R-:W-:Y:S02]  /*0ac0*/  LEA.HI.SX32 R2, R27, R2, 0x1b ;  /* 0x000000021b027211 */ /* 0x000fe400078fdaff */
[----:B------:R-:W-:-:S03]  /*0ad0*/  SHF.R.U32.HI R15, RZ, 0x1f, R16 ;  /* 0x0000001fff0f7819 */ /* 0x000fc60000011610 */
[----:B------:R-:W-:Y:S01]  /*0ae0*/  IMAD R27, R2, -0x41, R19 ;  /* 0xffffffbf021b7824 */ /* 0x000fe200078e0213 */
[----:B------:R-:W-:Y:S01]  /*0af0*/  LEA.HI R15, R16, R15, RZ, 0x15 ;  /* 0x0000000f100f7211 */ /* 0x000fe200078fa8ff */
[----:B------:R-:W-:Y:S02]  /*0b00*/  IMAD R28, R19, -0x41, R18 ;  /* 0xffffffbf131c7824 */ /* 0x000fe400078e0212 */
[----:B------:R-:W-:Y:S02]  /*0b10*/  IMAD.SHL.U32 R3, R27, 0x40, RZ ;  /* 0x000000401b037824 */ /* 0x000fe400078e00ff */
[----:B------:R-:W-:Y:S01]  /*0b20*/  IMAD.SHL.U32 R15, R15, 0x1000, RZ ;  /* 0x000010000f0f7824 */ /* 0x000fe200078e00ff */
[----:B------:R-:W-:Y:S02]  /*0b30*/  SHF.R.S32.HI R16, RZ, 0x1f, R28 ;  /* 0x0000001fff107819 */ /* 0x000fe4000001141c */
[----:B------:R-:W-:Y:S02]  /*0b40*/  SHF.R.S32.HI R2, RZ, 0x1f, R3 ;  /* 0x0000001fff027819 */ /* 0x000fe40000011403 */
[----:B------:R-:W-:-:S02]  /*0b50*/  SHF.R.S32.HI R19, RZ, 0x1f, R15 ;  /* 0x0000001fff137819 */ /* 0x000fc4000001140f */
[----:B------:R-:W-:-:S04]  /*0b60*/  IADD3 R3, P4, P6, R3, R28, R15 ;  /* 0x0000001c03037210 */ /* 0x000fc80007e9e00f */
[----:B------:R-:W-:Y:S02]  /*0b70*/  IADD3.X R16, R2, R16, R19, P4, P6 ;  /* 0x0000001002107210 */ /* 0x000fe400027ec413 */
[----:B------:R-:W-:Y:S02]  /*0b80*/  VIMNMX R19, R14, R13, PT ;  /* 0x0000000d0e137248 */ /* 0x000fe40003fe0100 */
[----:B------:R-:W-:-:S04]  /*0b90*/  VIMNMX R12, R12, R31, PT ;  /* 0x0000001f0c0c7248 */ /* 0x000fc80003fe0100 */
[----:B------:R-:W-:Y:S02]  /*0ba0*/  ISETP.GT.AND P6, PT, R12, RZ, PT ;  /* 0x000000ff0c00720c */ /* 0x000fe40003fc4270 */
[----:B--2---:R-:W-:Y:S02]  /*0bb0*/  SEL R4, R4, RZ, P1 ;  /* 0x000000ff04047207 */ /* 0x004fe40000800000 */
[----:B------:R-:W-:-:S04]  /*0bc0*/  LEA R2, P1, R3, UR4, 0x2 ;  /* 0x0000000403027c11 */ /* 0x000fc8000f8210ff */
[----:B------:R-:W-:Y:S02]  /*0bd0*/  LEA.HI.X R3, R3, UR5, R16, 0x2, P1 ;  /* 0x0000000503037c11 */ /* 0x000fe400088f1410 */
[----:B------:R-:W-:-:S04]  /*0be0*/  LEA R14, P1, R10, UR4, 0x2 ;  /* 0x000000040a0e7c11 */ /* 0x000fc8000f8210ff */
[----:B------:R-:W-:Y:S02]  /*0bf0*/  LEA.HI.X R15, R10, UR5, R11, 0x2, P1 ;  /* 0x000000050a0f7c11 */ /* 0x000fe400088f140b */
[----:B------:R-:W-:-:S04]  /*0c00*/  LEA R12, P1, R5, UR4, 0x2 ;  /* 0x00000004050c7c11 */ /* 0x000fc8000f8210ff */
[----:B------:R-:W-:Y:S02]  /*0c10*/  LEA.HI.X R13, R5, UR5, R6, 0x2, P1 ;  /* 0x00000005050d7c11 */ /* 0x000fe400088f1406 */
[----:B------:R-:W-:-:S04]  /*0c20*/  LEA R16, P1, R17, UR4, 0x2 ;  /* 0x0000000411107c11 */ /* 0x000fc8000f8210ff */
[----:B------:R-:W-:Y:S02]  /*0c30*/  LEA.HI.X R17, R17, UR5, R24, 0x2, P1 ;  /* 0x0000000511117c11 */ /* 0x000fe400088f1418 */
[----:B------:R-:W-:Y:S02]  /*0c40*/  ISETP.LT.AND P1, PT, R21, 0x10810, P6 ;  /* 0x000108101500780c */ /* 0x000fe40003721270 */
[----:B---3--:R-:W-:Y:S02]  /*0c50*/  SEL R5, R9, RZ, P5 ;  /* 0x000000ff09057207 */ /* 0x008fe40002800000 */
[----:B------:R-:W-:-:S04]  /*0c60*/  LEA R10, P5, R7, UR4, 0x2 ;  /* 0x00000004070a7c11 */ /* 0x000fc8000f8a10ff */
[----:B------:R-:W-:Y:S01]  /*0c70*/  LEA.HI.X R11, R7, UR5, R8, 0x2, P5 ;  /* 0x00000005070b7c11 */ /* 0x000fe2000a8f1408 */
[----:B------:R-:W-:Y:S01]  /*0c80*/  IMAD.MOV.U32 R7, RZ, RZ, RZ ;  /* 0x000000ffff077224 */ /* 0x000fe200078e00ff */
[----:B------:R-:W-:-:S05]  /*0c90*/  CS2R R8, SRZ ;  /* 0x0000000000087805 */ /* 0x000fca000001ff00 */
[----:B------:R-:W2:Y:S01]  /*0ca0*/  @P1 LDG.E R7, desc[UR6][R10.64+-0x104] ;  /* 0xfffefc060a071981 */ /* 0x000ea2000c1e1900 */
[----:B----4-:R-:W-:Y:S02]  /*0cb0*/  SEL R6, R26, RZ, P0 ;  /* 0x000000ff1a067207 */ /* 0x010fe40000000000 */
[----:B------:R-:W-:-:S04]  /*0cc0*/  ISETP.GE.AND P0, PT, R18, 0x10810, PT ;  /* 0x000108101200780c */ /* 0x000fc80003f06270 */
[----:B------:R-:W-:-:S13]  /*0cd0*/  ISETP.GT.AND P5, PT, R22, RZ, !P0 ;  /* 0x000000ff1600720c */ /* 0x000fda00047a4270 */
[----:B------:R-:W3:Y:S01]  /*0ce0*/  @P5 LDG.E R9, desc[UR6][R14.64+-0x104] ;  /* 0xfffefc060e095981 */ /* 0x000ee2000c1e1900 */
[----:B------:R-:W-:Y:S01]  /*0cf0*/  IMAD.MOV.U32 R24, RZ, RZ, RZ ;  /* 0x000000ffff187224 */ /* 0x000fe200078e00ff */
[----:B--2---:R-:W-:Y:S02]  /*0d00*/  SEL R7, R7, RZ, P1 ;  /* 0x000000ff07077207 */ /* 0x004fe40000800000 */
[----:B------:R-:W-:-:S13]  /*0d10*/  ISETP.GT.AND P1, PT, R20, RZ, !P0 ;  /* 0x000000ff1400720c */ /* 0x000fda0004724270 */
[----:B------:R-:W2:Y:S01]  /*0d20*/  @P1 LDG.E R8, desc[UR6][R12.64+-0x104] ;  /* 0xfffefc060c081981 */ /* 0x000ea2000c1e1900 */
[----:B---3--:R-:W-:Y:S02]  /*0d30*/  SEL R9, R9, RZ, P5 ;  /* 0x000000ff09097207 */ /* 0x008fe40002800000 */
[----:B------:R-:W-:-:S13]  /*0d40*/  ISETP.GT.AND P5, PT, R19, RZ, !P0 ;  /* 0x000000ff1300720c */ /* 0x000fda00047a4270 */
[----:B------:R-:W3:Y:S01]  /*0d50*/  @P5 LDG.E R24, desc[UR6][R16.64+-0x104] ;  /* 0xfffefc0610185981 */ /* 0x000ee2000c1e1900 */
[----:B------:R-:W-:Y:S02]  /*0d60*/  VIMNMX R27, R27, R28, PT ;  /* 0x0000001c1b1b7248 */ /* 0x000fe40003fe0100 */
[----:B--2---:R-:W-:Y:S02]  /*0d70*/  SEL R10, R8, RZ, P1 ;  /* 0x000000ff080a7207 */ /* 0x004fe40000800000 */
[----:B------:R-:W-:Y:S01]  /*0d80*/  ISETP.GT.AND P1, PT, R27, RZ, PT ;  /* 0x000000ff1b00720c */ /* 0x000fe20003f24270 */
[----:B------:R-:W-:Y:S01]  /*0d90*/  IMAD.MOV.U32 R8, RZ, RZ, RZ ;  /* 0x000000ffff087224 */ /* 0x000fe200078e00ff */
[----:B---3--:R-:W-:Y:S02]  /*0da0*/  SEL R11, R24, RZ, P5 ;  /* 0x000000ff180b7207 */ /* 0x008fe40002800000 */
[----:B------:R-:W-:-:S13]  /*0db0*/  ISETP.LT.AND P5, PT, R18, 0x10810, P1 ;  /* 0x000108101200780c */ /* 0x000fda0000fa1270 */
[----:B------:R1:W2:Y:S01]  /*0dc0*/  @P5 LDG.E R8, desc[UR6][R2.64+-0x104] ;  /* 0xfffefc0602085981 */ /* 0x0002a2000c1e1900 */
[----:B------:R-:W-:Y:S01]  /*0dd0*/  LOP3.LUT R23, R25, 0x7f, R23, 0xf8, !PT ;  /* 0x0000007f19177812 */ /* 0x000fe200078ef817 */
[----:B------:R-:W3:Y:S04]  /*0de0*/  S2UR UR5, SR_CgaCtaId ;  /* 0x00000000000579c3 */ /* 0x000ee80000008800 */
[C---:B------:R-:W-:Y:S01]  /*0df0*/  IMAD.HI R13, R23.reuse, 0x7c178275, RZ ;  /* 0x7c178275170d7827 */ /* 0x040fe200078e02ff */
[----:B------:R-:W-:-:S03]  /*0e00*/  LOP3.LUT R16, R23, 0x80, RZ, 0xfc, !PT ;  /* 0x0000008017107812 */ /* 0x000fc600078efcff */
[----:B-1----:R-:W1:Y:S01]  /*0e10*/  LDC.64 R2, c[0x0][0x218] ;  /* 0x00008600ff027b82 */ /* 0x002e620000000a00 */
[----:B------:R-:W-:Y:S01]  /*0e20*/  SHF.R.U32.HI R14, RZ, 0x1f, R13 ;  /* 0x0000001fff0e7819 */ /* 0x000fe2000001160d */
[----:B------:R-:W-:Y:S01]  /*0e30*/  IMAD.HI R17, R16, 0x7c178275, RZ ;  /* 0x7c17827510117827 */ /* 0x000fe200078e02ff */
[----:B------:R-:W-:Y:S01]  /*0e40*/  UMOV UR4, 0x400 ;  /* 0x0000040000047882 */ /* 0x000fe20000000000 */
[----:B------:R-:W4:Y:S01]  /*0e50*/  S2R R26, SR_TID.X ;  /* 0x00000000001a7919 */ /* 0x000f220000002100 */
[----:B---3--:R-:W-:Y:S01]  /*0e60*/  UPRMT UR4, UR5, 0x654, UR4 ;  /* 0x0000065405047896 */ /* 0x008fe20008000004 */
[----:B-1----:R-:W-:-:S05]  /*0e70*/  IMAD.WIDE R2, R18, 0x4, R2 ;  /* 0x0000000412027825 */ /* 0x002fca00078e0202 */
[----:B------:R-:W-:Y:S02]  /*0e80*/  LEA R24, R0, UR4, 0x2 ;  /* 0x0000000400187c11 */ /* 0x000fe4000f8e10ff */
[----:B------:R-:W-:Y:S02]  /*0e90*/  ISETP.NE.AND P4, PT, R29, RZ, PT ;  /* 0x000000ff1d00720c */ /* 0x000fe40003f85270 */
[----:B------:R-:W-:-:S05]  /*0ea0*/  LOP3.LUT R0, R23, 0x180, RZ, 0xfc, !PT ;  /* 0x0000018017007812 */ /* 0x000fca00078efcff */
[----:B------:R-:W-:-:S05]  /*0eb0*/  IMAD.HI R27, R0, 0x7c178275, RZ ;  /* 0x7c178275001b7827 */ /* 0x000fca00078e02ff */
[----:B------:R-:W-:Y:S02]  /*0ec0*/  SHF.R.U32.HI R28, RZ, 0x1f, R27 ;  /* 0x0000001fff1c7819 */ /* 0x000fe4000001161b */
[----:B------:R-:W-:Y:S02]  /*0ed0*/  LOP3.LUT R31, R23, 0x300, RZ, 0xfc, !PT ;  /* 0x00000300171f7812 */ /* 0x000fe400078efcff */
[----:B--2---:R-:W-:-:S04]  /*0ee0*/  SEL R8, R8, RZ, P5 ;  /* 0x000000ff08087207 */ /* 0x004fc80002800000 */
[----:B------:R-:W-:-:S04]  /*0ef0*/  FSETP.GEU.AND P5, PT, R8, RZ, PT ;  /* 0x000000ff0800720b */ /* 0x000fc80003fae000 */
[----:B------:R-:W-:Y:S02]  /*0f00*/  FSEL R12, R8, RZ, P5 ;  /* 0x000000ff080c7208 */ /* 0x000fe40002800000 */
[----:B------:R-:W-:-:S04]  /*0f10*/  FSETP.GEU.AND P5, PT, R9, RZ, PT ;  /* 0x000000ff0900720b */ /* 0x000fc80003fae000 */
[----:B------:R-:W-:Y:S02]  /*0f20*/  FSEL R15, R9, RZ, P5 ;  /* 0x000000ff090f7208 */ /* 0x000fe40002800000 */
[----:B------:R-:W-:Y:S02]  /*0f30*/  ISETP.GT.AND P5, PT, R22, RZ, PT ;  /* 0x000000ff1600720c */ /* 0x000fe40003fa4270 */
[----:B------:R-:W-:Y:S02]  /*0f40*/  LEA.HI.SX32 R22, R13, R14, 0x15 ;  /* 0x0000000e0d167211 */ /* 0x000fe400078faaff */
[----:B------:R-:W-:Y:S02]  /*0f50*/  SEL R13, R15, RZ, P5 ;  /* 0x000000ff0f0d7207 */ /* 0x000fe40002800000 */
[----:B------:R-:W-:Y:S02]  /*0f60*/  FSETP.GEU.AND P5, PT, R10, RZ, PT ;  /* 0x000000ff0a00720b */ /* 0x000fe40003fae000 */
[----:B------:R-:W-:-:S02]  /*0f70*/  SHF.R.U32.HI R14, RZ, 0x1f, R17 ;  /* 0x0000001fff0e7819 */ /* 0x000fc40000011611 */
[----:B------:R-:W-:Y:S02]  /*0f80*/  FSEL R15, R10, RZ, P5 ;  /* 0x000000ff0a0f7208 */ /* 0x000fe40002800000 */
[----:B------:R-:W-:Y:S02]  /*0f90*/  ISETP.GT.AND P5, PT, R20, RZ, PT ;  /* 0x000000ff1400720c */ /* 0x000fe40003fa4270 */
[----:B------:R-:W-:Y:S02]  /*0fa0*/  LEA.HI.SX32 R17, R17, R14, 0x15 ;  /* 0x0000000e11117211 */ /* 0x000fe400078faaff */
[----:B------:R-:W-:Y:S02]  /*0fb0*/  SEL R14, R15, RZ, P5 ;  /* 0x000000ff0f0e7207 */ /* 0x000fe40002800000 */
[----:B------:R-:W-:-:S04]  /*0fc0*/  FSETP.GEU.AND P5, PT, R11, RZ, PT ;  /* 0x000000ff0b00720b */ /* 0x000fc80003fae000 */
[----:B------:R-:W-:Y:S02]  /*0fd0*/  FSEL R15, R11, RZ, P5 ;  /* 0x000000ff0b0f7208 */ /* 0x000fe40002800000 */
[----:B------:R-:W-:Y:S02]  /*0fe0*/  ISETP.GT.AND P5, PT, R19, RZ, PT ;  /* 0x000000ff1300720c */ /* 0x000fe40003fa4270 */
[----:B------:R-:W-:Y:S02]  /*0ff0*/  SEL R12, R12, RZ, P1 ;  /* 0x000000ff0c0c7207 */ /* 0x000fe40000800000 */
[----:B------:R-:W-:Y:S02]  /*1000*/  SEL R15, R15, RZ, P5 ;  /* 0x000000ff0f0f7207 */ /* 0x000fe40002800000 */
[----:B------:R-:W-:-:S03]  /*1010*/  FSETP.GEU.AND P5, PT, R4, RZ, PT ;  /* 0x000000ff0400720b */ /* 0x000fc60003fae000 */
[----:B------:R1:W-:Y:S01]  /*1020*/  @!P0 STG.E.128 desc[UR6][R2.64], R12 ;  /* 0x0000000c02008986 */ /* 0x0003e2000c101d06 */
[----:B------:R-:W-:-:S03]  /*1030*/  FSETP.GEU.AND P0, PT, R5, RZ, PT ;  /* 0x000000ff0500720b */ /* 0x000fc60003f0e000 */
[----:B------:R2:W-:Y:S01]  /*1040*/  STS.128 [R24], R8 ;  /* 0x0000000818007388 */ /* 0x0005e20000000c00 */
[----:B------:R-:W-:Y:S02]  /*1050*/  ISETP.GE.AND P1, PT, R21, 0x10810, PT ;  /* 0x000108101500780c */ /* 0x000fe40003f26270 */
[----:B------:R-:W-:Y:S01]  /*1060*/  LOP3.LUT R20, R23, 0x100, RZ, 0xfc, !PT ;  /* 0x0000010017147812 */ /* 0x000fe200078efcff */
[----:B-1----:R-:W1:Y:S01]  /*1070*/  LDC.64 R12, c[0x0][0x220] ;  /* 0x00008800ff0c7b82 */ /* 0x002e620000000a00 */
[----:B--2---:R-:W-:Y:S02]  /*1080*/  FSEL R8, R4, RZ, P5 ;  /* 0x000000ff04087208 */ /* 0x004fe40002800000 */
[----:B------:R-:W-:Y:S02]  /*1090*/  FSEL R9, R5, RZ, P0 ;  /* 0x000000ff05097208 */ /* 0x000fe40000000000 */
[----:B------:R-:W-:Y:S02]  /*10a0*/  FSETP.GEU.AND P5, PT, R6, RZ, PT ;  /* 0x000000ff0600720b */ /* 0x000fe40003fae000 */
[----:B------:R-:W-:-:S02]  /*10b0*/  FSETP.GEU.AND P0, PT, R7, RZ, PT ;  /* 0x000000ff0700720b */ /* 0x000fc40003f0e000 */
[----:B------:R-:W-:Y:S02]  /*10c0*/  FSEL R10, R6, RZ, P5 ;  /* 0x000000ff060a7208 */ /* 0x000fe40002800000 */
[----:B------:R-:W-:Y:S02]  /*10d0*/  FSEL R11, R7, RZ, P0 ;  /* 0x000000ff070b7208 */ /* 0x000fe40000000000 */
[----:B------:R-:W-:Y:S02]  /*10e0*/  SEL R8, R8, RZ, P4 ;  /* 0x000000ff08087207 */ /* 0x000fe40002000000 */
[----:B------:R-:W-:Y:S02]  /*10f0*/  SEL R9, R9, RZ, P3 ;  /* 0x000000ff09097207 */ /* 0x000fe40001800000 */
[----:B------:R-:W-:Y:S02]  /*1100*/  SEL R10, R10, RZ, P2 ;  /* 0x000000ff0a0a7207 */ /* 0x000fe40001000000 */
[----:B------:R-:W-:Y:S01]  /*1110*/  SEL R11, R11, RZ, P6 ;  /* 0x000000ff0b0b7207 */ /* 0x000fe20003000000 */
[----:B------:R-:W-:-:S04]  /*1120*/  IMAD.HI R25, R20, 0x7c178275, RZ ;  /* 0x7c17827514197827 */ /* 0x000fc800078e02ff */
[----:B------:R2:W-:Y:S01]  /*1130*/  @!P1 STG.E.128 desc[UR6][R2.64+0x800], R8 ;  /* 0x0008000802009986 */ /* 0x0005e2000c101d06 */
[----:B------:R-:W-:Y:S02]  /*1140*/  SHF.R.U32.HI R18, RZ, 0x1f, R25 ;  /* 0x0000001fff127819 */ /* 0x000fe40000011619 */
[----:B------:R-:W-:Y:S02]  /*1150*/  LOP3.LUT R21, R23, 0x200, RZ, 0xfc, !PT ;  /* 0x0000020017157812 */ /* 0x000fe400078efcff */
[----:B------:R-:W-:Y:S02]  /*1160*/  LEA.HI.SX32 R19, R25, R18, 0x15 ;  /* 0x0000001219137211 */ /* 0x000fe400078faaff */
[----:B------:R-:W-:Y:S02]  /*1170*/  LEA.HI.SX32 R25, R27, R28, 0x15 ;  /* 0x0000001c1b197211 */ /* 0x000fe400078faaff */
[----:B------:R-:W-:Y:S01]  /*1180*/  LOP3.LUT R28, R23, 0x280, RZ, 0xfc, !PT ;  /* 0x00000280171c7812 */ /* 0x000fe200078efcff */
[----:B------:R-:W-:Y:S01]  /*1190*/  IMAD.HI R29, R21, 0x7c178275, RZ ;  /* 0x7c178275151d7827 */ /* 0x000fe200078e02ff */
[----:B----4-:R-:W-:-:S03]  /*11a0*/  LOP3.LUT R27, R26, 0x7f, RZ, 0xc0, !PT ;  /* 0x0000007f1a1b7812 */ /* 0x010fc600078ec0ff */
[----:B------:R-:W-:Y:S01]  /*11b0*/  IMAD.HI R26, R28, 0x7c178275, RZ ;  /* 0x7c1782751c1a7827 */ /* 0x000fe200078e02ff */
[----:B------:R-:W-:Y:S02]  /*11c0*/  SHF.R.U32.HI R30, RZ, 0x1f, R29 ;  /* 0x0000001fff1e7819 */ /* 0x000fe4000001161d */
[----:B------:R-:W-:Y:S01]  /*11d0*/  LEA R14, R27, UR4, 0x2 ;  /* 0x000000041b0e7c11 */ /* 0x000fe2000f8e10ff */
[----:B------:R-:W-:Y:S01]  /*11e0*/  BAR.SYNC.DEFER_BLOCKING 0x0 ;  /* 0x0000000000007b1d */ /* 0x000fe20000010000 */
[----:B------:R-:W-:Y:S02]  /*11f0*/  SHF.R.U32.HI R15, RZ, 0x1f, R26 ;  /* 0x0000001fff0f7819 */ /* 0x000fe4000001161a */
[----:B------:R-:W-:Y:S02]  /*1200*/  LEA.HI.SX32 R18, R29, R30, 0x15 ;  /* 0x0000001e1d127211 */ /* 0x000fe400078faaff */
[----:B------:R-:W-:Y:S01]  /*1210*/  LEA.HI.SX32 R15, R26, R15, 0x15 ;  /* 0x0000000f1a0f7211 */ /* 0x000fe200078faaff */
[----:B------:R-:W3:Y:S04]  /*1220*/  LDS R30, [R14] ;  /* 0x000000000e1e7984 */ /* 0x000ee80000000800 */
[----:B------:R-:W4:Y:S04]  /*1230*/  LDS R29, [R14+0x200] ;  /* 0x000200000e1d7984 */ /* 0x000f280000000800 */
[----:B------:R-:W5:Y:S04]  /*1240*/  LDS R27, [R14+0x400] ;  /* 0x000400000e1b7984 */ /* 0x000f680000000800 */
[----:B------:R-:W3:Y:S01]  /*1250*/  LDS R26, [R14+0x600] ;  /* 0x000600000e1a7984 */ /* 0x000ee20000000800 */
[----:B------:R-:W-:Y:S06]  /*1260*/  BAR.SYNC.DEFER_BLOCKING 0x0 ;  /* 0x0000000000007b1d */ /* 0x000fec0000010000 */
[----:B------:R1:W-:Y:S02]  /*1270*/  STS.128 [R24], R4 ;  /* 0x0000000418007388 */ /* 0x0003e40000000c00 */
[----:B------:R-:W-:Y:S01]  /*1280*/  BAR.SYNC.DEFER_BLOCKING 0x0 ;  /* 0x0000000000007b1d */ /* 0x000fe20000010000 */
[----:B--2---:R-:W-:Y:S01]  /*1290*/  IMAD.HI R9, R31, 0x7c178275, RZ ;  /* 0x7c1782751f097827 */ /* 0x004fe200078e02ff */
[----:B------:R-:W-:-:S03]  /*12a0*/  ISETP.GE.AND P5, PT, R23, 0x10810, PT ;  /* 0x000108101700780c */ /* 0x000fc60003fa6270 */
[----:B------:R-:W-:Y:S01]  /*12b0*/  IMAD R11, R22, -0x1081, R23 ;  /* 0xffffef7f160b7824 */ /* 0x000fe200078e0217 */
[----:B------:R-:W2:Y:S04]  /*12c0*/  LDS R8, [R14] ;  /* 0x000000000e087984 */ /* 0x000ea80000000800 */
[----:B------:R-:W2:Y:S04]  /*12d0*/  LDS R3, [R14+0x200] ;  /* 0x000200000e037984 */ /* 0x000ea80000000800 */
[----:B------:R-:W2:Y:S01]  /*12e0*/  LDS R2, [R14+0x400] ;  /* 0x000400000e027984 */ /* 0x000ea20000000800 */
[----:B------:R-:W-:Y:S01]  /*12f0*/  ISETP.GE.AND P6, PT, R16, 0x10810, PT ;  /* 0x000108101000780c */ /* 0x000fe20003fc6270 */
[----:B------:R-:W-:Y:S01]  /*1300*/  IMAD R16, R17, -0x1081, R16 ;  /* 0xffffef7f11107824 */ /* 0x000fe200078e0210 */
[----:B------:R-:W-:Y:S01]  /*1310*/  SHF.R.U32.HI R10, RZ, 0x1f, R9 ;  /* 0x0000001fff0a7819 */ /* 0x000fe20000011609 */
[----:B01----:R-:W-:Y:S01]  /*1320*/  IMAD R7, R22, 0x10a0, R11 ;  /* 0x000010a016077824 */ /* 0x003fe200078e020b */
[----:B------:R-:W-:Y:S01]  /*1330*/  ISETP.GE.AND P3, PT, R0, 0x10810, PT ;  /* 0x000108100000780c */ /* 0x000fe20003f66270 */
[----:B------:R-:W-:Y:S01]  /*1340*/  IMAD R0, R25, -0x1081, R0 ;  /* 0xffffef7f19007824 */ /* 0x000fe200078e0200 */
[----:B------:R-:W-:Y:S01]  /*1350*/  LEA.HI.SX32 R4, R9, R10, 0x15 ;  /* 0x0000000a09047211 */ /* 0x000fe200078faaff */
[----:B------:R-:W-:Y:S01]  /*1360*/  IMAD R11, R17, 0x10a0, R16 ;  /* 0x000010a0110b7824 */ /* 0x000fe200078e0210 */
[----:B------:R-:W-:Y:S01]  /*1370*/  ISETP.GE.AND P4, PT, R20, 0x10810, PT ;  /* 0x000108101400780c */ /* 0x000fe20003f86270 */
[----:B------:R-:W-:Y:S01]  /*1380*/  IMAD.WIDE R6, R7, 0x4, R12 ;  /* 0x0000000407067825 */ /* 0x000fe200078e020c */
[----:B------:R-:W-:-:S03]  /*1390*/  ISETP.GE.AND P2, PT, R21, 0x10810, PT ;  /* 0x000108101500780c */ /* 0x000fc60003f46270 */
[----:B------:R-:W-:Y:S02]  /*13a0*/  IMAD R20, R19, -0x1081, R20 ;  /* 0xffffef7f13147824 */ /* 0x000fe400078e0214 */
[----:B------:R-:W-:Y:S01]  /*13b0*/  IMAD R17, R25, 0x10a0, R0 ;  /* 0x000010a019117824 */ /* 0x000fe200078e0200 */
[----:B------:R-:W-:Y:S01]  /*13c0*/  LOP3.LUT R0, R23, 0x380, RZ, 0xfc, !PT ;  /* 0x0000038017007812 */ /* 0x000fe200078efcff */
[----:B------:R-:W-:Y:S01]  /*13d0*/  IMAD R21, R18, -0x1081, R21 ;  /* 0xffffef7f12157824 */ /* 0x000fe200078e0215 */
[----:B------:R-:W-:Y:S01]  /*13e0*/  ISETP.GE.AND P1, PT, R28, 0x10810, PT ;  /* 0x000108101c00780c */ /* 0x000fe20003f26270 */
[----:B------:R-:W-:Y:S01]  /*13f0*/  IMAD R28, R15, -0x1081, R28 ;  /* 0xffffef7f0f1c7824 */ /* 0x000fe200078e021c */
[----:B------:R-:W-:Y:S01]  /*1400*/  ISETP.GE.AND P0, PT, R31, 0x10810, PT ;  /* 0x000108101f00780c */ /* 0x000fe20003f06270 */
[----:B------:R-:W-:Y:S01]  /*1410*/  IMAD R31, R4, -0x1081, R31 ;  /* 0xffffef7f041f7824 */ /* 0x000fe200078e021f */
[----:B---3--:R0:W-:Y:S01]  /*1420*/  @!P5 STG.E desc[UR6][R6.64], R30 ;  /* 0x0000001e0600d986 */ /* 0x0081e2000c101906 */
[----:B------:R-:W-:Y:S01]  /*1430*/  IMAD R5, R19, 0x10a0, R20 ;  /* 0x000010a013057824 */ /* 0x000fe200078e0214 */
[----:B------:R-:W-:Y:S01]  /*1440*/  ISETP.GE.AND P5, PT, R0, 0x10810, PT ;  /* 0x000108100000780c */ /* 0x000fe20003fa6270 */
[----:B------:R-:W-:-:S02]  /*1450*/  IMAD R19, R18, 0x10a0, R21 ;  /* 0x000010a012137824 */ /* 0x000fc400078e0215 */
[----:B------:R-:W-:-:S04]  /*1460*/  IMAD.WIDE R10, R11, 0x4, R12 ;  /* 0x000000040b0a7825 */ /* 0x000fc800078e020c */
[----:B------:R-:W-:Y:S02]  /*1470*/  IMAD R21, R15, 0x10a0, R28 ;  /* 0x000010a00f157824 */ /* 0x000fe400078e021c */
[----:B------:R-:W-:Y:S02]  /*1480*/  IMAD R23, R4, 0x10a0, R31 ;  /* 0x000010a004177824 */ /* 0x000fe400078e021f */
[--C-:B------:R-:W-:Y:S01]  /*1490*/  IMAD.WIDE R4, R5, 0x4, R12.reuse ;  /* 0x0000000405047825 */ /* 0x100fe200078e020c */
[----:B----4-:R0:W-:Y:S03]  /*14a0*/  @!P6 STG.E desc[UR6][R10.64], R29 ;  /* 0x0000001d0a00e986 */ /* 0x0101e6000c101906 */
[--C-:B------:R-:W-:Y:S01]  /*14b0*/  IMAD.WIDE R16, R17, 0x4, R12.reuse ;  /* 0x0000000411107825 */ /* 0x100fe200078e020c */
[----:B-----5:R0:W-:Y:S03]  /*14c0*/  @!P4 STG.E desc[UR6][R4.64], R27 ;  /* 0x0000001b0400c986 */ /* 0x0201e6000c101906 */
[--C-:B------:R-:W-:Y:S01]  /*14d0*/  IMAD.WIDE R18, R19, 0x4, R12.reuse ;  /* 0x0000000413127825 */ /* 0x100fe200078e020c */
[----:B------:R0:W-:Y:S03]  /*14e0*/  @!P3 STG.E desc[UR6][R16.64], R26 ;  /* 0x0000001a1000b986 */ /* 0x0001e6000c101906 */
[--C-:B------:R-:W-:Y:S01]  /*14f0*/  IMAD.WIDE R20, R21, 0x4, R12.reuse ;  /* 0x0000000415147825 */ /* 0x100fe200078e020c */
[----:B--2---:R0:W-:Y:S03]  /*1500*/  @!P2 STG.E desc[UR6][R18.64], R8 ;  /* 0x000000081200a986 */ /* 0x0041e6000c101906 */
[----:B------:R-:W-:Y:S01]  /*1510*/  IMAD.WIDE R22, R23, 0x4, R12 ;  /* 0x0000000417167825 */ /* 0x000fe200078e020c */
[----:B------:R0:W-:Y:S04]  /*1520*/  @!P1 STG.E desc[UR6][R20.64], R3 ;  /* 0x0000000314009986 */ /* 0x0001e8000c101906 */
[----:B------:R0:W-:Y:S02]  /*1530*/  @!P0 STG.E desc[UR6][R22.64], R2 ;  /* 0x0000000216008986 */ /* 0x0001e4000c101906 */
[----:B0-----:R-:W-:Y:S05]  /*1540*/  @P5 EXIT ;  /* 0x000000000000594d */ /* 0x001fea0003800000 */
[----:B0-----:R-:W0:Y:S01]  /*1550*/  LDS R5, [R14+0x600] ;  /* 0x000600000e057984 */ /* 0x001e220000000800 */
[----:B------:R-:W-:-:S05]  /*1560*/  IMAD.HI R2, R0, 0x7c178275, RZ ;  /* 0x7c17827500027827 */ /* 0x000fca00078e02ff */
[----:B------:R-:W-:-:S04]  /*1570*/  SHF.R.U32.HI R3, RZ, 0x1f, R2 ;  /* 0x0000001fff037819 */ /* 0x000fc80000011602 */
[----:B------:R-:W-:-:S05]  /*1580*/  LEA.HI.SX32 R3, R2, R3, 0x15 ;  /* 0x0000000302037211 */ /* 0x000fca00078faaff */
[----:B------:R-:W-:-:S04]  /*1590*/  IMAD R0, R3, -0x1081, R0 ;  /* 0xffffef7f03007824 */ /* 0x000fc800078e0200 */
[----:B------:R-:W-:-:S04]  /*15a0*/  IMAD R3, R3, 0x10a0, R0 ;  /* 0x000010a003037824 */ /* 0x000fc800078e0200 */
[----:B------:R-:W-:-:S05]  /*15b0*/  IMAD.WIDE R12, R3, 0x4, R12 ;  /* 0x00000004030c7825 */ /* 0x000fca00078e020c */
[----:B0-----:R-:W-:Y:S01]  /*15c0*/  STG.E desc[UR6][R12.64], R5 ;  /* 0x000000050c007986 */ /* 0x001fe2000c101906 */
[----:B------:R-:W-:Y:S05]  /*15d0*/  EXIT ;  /* 0x000000000000794d */ /* 0x000fea0003800000 */
.L_x_0:
[----:B------:R-:W-:-:S00]  /*15e0*/  BRA `(.L_x_0) ;  /* 0xfffffffc00fc7947 */ /* 0x000fc0000383ffff */
[----:B------:R-:W-:-:S00]  /*15f0*/  NOP ;  /* 0x0000000000007918 */ /* 0x000fc00000000000 */
        /* <DEDUP_REMOVED lines=8> */
.L_x_1:


//--------------------- .nv.shared.triton_poi_fused_constant_pad_nd_relu_5 --------------------------
	.section	.nv.shared.triton_poi_fused_constant_pad_nd_relu_5,"aw",@nobits
	.sectionflags	@""
	.align	16
	.zero		1024


//--------------------- .nv.constant0.triton_poi_fused_constant_pad_nd_relu_5 --------------------------
	.section	.nv.constant0.triton_poi_fused_constant_pad_nd_relu_5,"a",@progbits
	.sectionflags	@""
	.align	4
.nv.constant0.triton_poi_fused_constant_pad_nd_relu_5:
	.zero		556
